	.headerflags	@"EF_CUDA_TEXMODE_UNIFIED EF_CUDA_64BIT_ADDRESS EF_CUDA_SM89 EF_CUDA_VIRTUAL_SM(EF_CUDA_SM89)"
	.elftype	@"ET_EXEC"


//--------------------- .nv.info                  --------------------------
	.section	.nv.info,"",@"SHT_CUDA_INFO"
	.align	4


	//----- nvinfo : EIATTR_REGCOUNT
	.align		4
        /*0000*/ 	.byte	0x04, 0x2f
        /*0002*/ 	.short	(.L_1 - .L_0)
	.align		4
.L_0:
        /*0004*/ 	.word	index@(triton__0d1d2de)
        /*0008*/ 	.word	0x00000016


	//----- nvinfo : EIATTR_MAX_STACK_SIZE
	.align		4
.L_1:
        /*000c*/ 	.byte	0x04, 0x23
        /*000e*/ 	.short	(.L_3 - .L_2)
	.align		4
.L_2:
        /*0010*/ 	.word	index@(triton__0d1d2de)
        /*0014*/ 	.word	0x00000000


	//----- nvinfo : EIATTR_MIN_STACK_SIZE
	.align		4
.L_3:
        /*0018*/ 	.byte	0x04, 0x12
        /*001a*/ 	.short	(.L_5 - .L_4)
	.align		4
.L_4:
        /*001c*/ 	.word	index@(triton__0d1d2de)
        /*0020*/ 	.word	0x00000000


	//----- nvinfo : EIATTR_FRAME_SIZE
	.align		4
.L_5:
        /*0024*/ 	.byte	0x04, 0x11
        /*0026*/ 	.short	(.L_7 - .L_6)
	.align		4
.L_6:
        /*0028*/ 	.word	index@(triton__0d1d2de)
        /*002c*/ 	.word	0x00000000
.L_7:


//--------------------- .nv.info.triton__0d1d2de  --------------------------
	.section	.nv.info.triton__0d1d2de,"",@"SHT_CUDA_INFO"
	.align	4


	//----- nvinfo : EIATTR_CUDA_API_VERSION
	.align		4
        /*0000*/ 	.byte	0x04, 0x37
        /*0002*/ 	.short	(.L_9 - .L_8)
.L_8:
        /*0004*/ 	.word	0x0000007b


	//----- nvinfo : EIATTR_PARAM_CBANK
	.align		4
.L_9:
        /*0008*/ 	.byte	0x04, 0x0a
        /*000a*/ 	.short	(.L_11 - .L_10)
	.align		4
.L_10:
        /*000c*/ 	.word	index@(.nv.constant0.triton__0d1d2de)
        /*0010*/ 	.short	0x0160
        /*0012*/ 	.short	0x0018


	//----- nvinfo : EIATTR_CBANK_PARAM_SIZE
	.align		4
.L_11:
        /*0014*/ 	.byte	0x03, 0x19
        /*0016*/ 	.short	0x0018


	//----- nvinfo : EIATTR_KPARAM_INFO
	.align		4
        /*0018*/ 	.byte	0x04, 0x17
        /*001a*/ 	.short	(.L_13 - .L_12)
.L_12:
        /*001c*/ 	.word	0x00000000
        /*0020*/ 	.short	0x0002
        /*0022*/ 	.short	0x0010
        /*0024*/ 	.byte	0x00, 0xf0, 0x21, 0x00


	//----- nvinfo : EIATTR_KPARAM_INFO
	.align		4
.L_13:
        /*0028*/ 	.byte	0x04, 0x17
        /*002a*/ 	.short	(.L_15 - .L_14)
.L_14:
        /*002c*/ 	.word	0x00000000
        /*0030*/ 	.short	0x0001
        /*0032*/ 	.short	0x0008
        /*0034*/ 	.byte	0x00, 0xf0, 0x21, 0x00


	//----- nvinfo : EIATTR_KPARAM_INFO
	.align		4
.L_15:
        /*0038*/ 	.byte	0x04, 0x17
        /*003a*/ 	.short	(.L_17 - .L_16)
.L_16:
        /*003c*/ 	.word	0x00000000
        /*0040*/ 	.short	0x0000
        /*0042*/ 	.short	0x0000
        /*0044*/ 	.byte	0x00, 0xf0, 0x21, 0x00


	//----- nvinfo : EIATTR_MAXREG_COUNT
	.align		4
.L_17:
        /*0048*/ 	.byte	0x03, 0x1b
        /*004a*/ 	.short	0x00ff


	//----- nvinfo : EIATTR_EXIT_INSTR_OFFSETS
	.align		4
        /*004c*/ 	.byte	0x04, 0x1c
        /*004e*/ 	.short	(.L_19 - .L_18)


	//   ....[0]....
.L_18:
        /*0050*/ 	.word	0x00000430


	//----- nvinfo : EIATTR_MAX_THREADS
	.align		4
.L_19:
        /*0054*/ 	.byte	0x04, 0x05
        /*0056*/ 	.short	(.L_21 - .L_20)
.L_20:
        /*0058*/ 	.word	0x00000080
        /*005c*/ 	.word	0x00000001
        /*0060*/ 	.word	0x00000001
.L_21:


//--------------------- .nv.rel.action            --------------------------
	.section	.nv.rel.action,"",@"SHT_CUDA_RELOCINFO"
	.align	8
	.sectionentsize	8
        /*0000*/ 	.byte	0x73, 0x00, 0x00, 0x00, 0x00, 0x00, 0x00, 0x00, 0x00, 0x00, 0x00, 0x11, 0x25, 0x00, 0x05, 0x36


//--------------------- .nv.constant0.triton__0d1d2de --------------------------
	.section	.nv.constant0.triton__0d1d2de,"a",@progbits
	.align	4
.nv.constant0.triton__0d1d2de:
	.zero		376


//--------------------- .text.triton__0d1d2de     --------------------------
	.section	.text.triton__0d1d2de,"ax",@progbits
	.sectioninfo	@"SHI_REGISTERS=22"
	.align	128
        .global         triton__0d1d2de
        .type           triton__0d1d2de,@function
        .size           triton__0d1d2de,(.L_x_1 - triton__0d1d2de)
        .other          triton__0d1d2de,@"STO_CUDA_ENTRY STV_DEFAULT"
triton__0d1d2de:
.text.triton__0d1d2de:
[----:B------:R-:W-:-:S02]  /*0000*/  IMAD.MOV.U32 R1, RZ, RZ, c[0x0][0x28] ;  /* 0x00000a00ff017624 */ /* 0x000fc400078e00ff */
[----:B------:R-:W0:Y:S01]  /*0010*/  S2R R0, SR_CTAID.X ;  /* 0x0000000000007919 */ /* 0x000e220000002500 */
[----:B------:R-:W-:-:S03]  /*0020*/  ULDC.64 UR4, c[0x0][0x118] ;  /* 0x0000460000047ab9 */ /* 0x000fc60000000a00 */
[----:B------:R-:W1:Y:S01]  /*0030*/  S2R R5, SR_TID.X ;  /* 0x0000000000057919 */ /* 0x000e620000002100 */
[----:B0-----:R-:W-:Y:S01]  /*0040*/  IMAD.WIDE R2, R0, 0x400, RZ ;  /* 0x0000040000027825 */ /* 0x001fe200078e02ff */
[----:B------:R-:W-:-:S03]  /*0050*/  SHF.R.S32.HI R7, RZ, 0x1f, R0 ;  /* 0x0000001fff077819 */ /* 0x000fc60000011400 */
[----:B-1----:R-:W-:Y:S01]  /*0060*/  IMAD.SHL.U32 R5, R5, 0x8, RZ ;  /* 0x0000000805057824 */ /* 0x002fe200078e00ff */
[----:B------:R-:W-:-:S04]  /*0070*/  SHF.R.S32.HI R15, RZ, 0x1f, R3 ;  /* 0x0000001fff0f7819 */ /* 0x000fc80000011403 */
[----:B------:R-:W-:-:S04]  /*0080*/  LOP3.LUT R2, R2, 0x3f8, R5, 0xf8, !PT ;  /* 0x000003f802027812 */ /* 0x000fc800078ef805 */
[-C--:B------:R-:W-:Y:S02]  /*0090*/  LEA.HI R5, P0, R7, R2.reuse, RZ, 0x16 ;  /* 0x0000000207057211 */ /* 0x080fe4000781b0ff */
[----:B------:R-:W-:-:S03]  /*00a0*/  LEA.HI R15, P1, R15, R2, RZ, 0x8 ;  /* 0x000000020f0f7211 */ /* 0x000fc600078340ff */
[--C-:B------:R-:W-:Y:S01]  /*00b0*/  IMAD.X R4, RZ, RZ, R3.reuse, P0 ;  /* 0x000000ffff047224 */ /* 0x100fe200000e0603 */
[----:B------:R-:W-:Y:S01]  /*00c0*/  LOP3.LUT R9, R15, 0xffffff00, RZ, 0xc0, !PT ;  /* 0xffffff000f097812 */ /* 0x000fe200078ec0ff */
[----:B------:R-:W-:-:S03]  /*00d0*/  IMAD.X R12, RZ, RZ, R3, P1 ;  /* 0x000000ffff0c7224 */ /* 0x000fc600008e0603 */
[--C-:B------:R-:W-:Y:S02]  /*00e0*/  SHF.R.S64 R5, R5, 0x16, R4.reuse ;  /* 0x0000001605057819 */ /* 0x100fe40000001004 */
[----:B------:R-:W-:Y:S02]  /*00f0*/  SHF.R.S32.HI R4, RZ, 0x16, R4 ;  /* 0x00000016ff047819 */ /* 0x000fe40000011404 */
[----:B------:R-:W-:Y:S02]  /*0100*/  IADD3 R0, P3, -R9, R2, RZ ;  /* 0x0000000209007210 */ /* 0x000fe40007f7e1ff */
[----:B------:R-:W-:Y:S02]  /*0110*/  LEA.HI R8, P0, R4, R5, RZ, 0x2 ;  /* 0x0000000504087211 */ /* 0x000fe400078110ff */
[--C-:B------:R-:W-:Y:S02]  /*0120*/  SHF.R.S64 R15, R15, 0x8, R12.reuse ;  /* 0x000000080f0f7819 */ /* 0x100fe4000000100c */
[----:B------:R-:W-:Y:S01]  /*0130*/  SHF.R.S32.HI R10, RZ, 0x1f, R12 ;  /* 0x0000001fff0a7819 */ /* 0x000fe2000001140c */
[----:B------:R-:W-:Y:S01]  /*0140*/  IMAD.X R9, RZ, RZ, R4, P0 ;  /* 0x000000ffff097224 */ /* 0x000fe200000e0604 */
[----:B------:R-:W-:-:S02]  /*0150*/  LOP3.LUT R8, R8, 0xfffffffc, RZ, 0xc0, !PT ;  /* 0xfffffffc08087812 */ /* 0x000fc400078ec0ff */
[----:B------:R-:W-:Y:S02]  /*0160*/  LOP3.LUT R13, R12, 0x7fffffff, RZ, 0xc0, !PT ;  /* 0x7fffffff0c0d7812 */ /* 0x000fe400078ec0ff */
[----:B------:R-:W-:Y:S02]  /*0170*/  SHF.R.S32.HI R12, RZ, 0x8, R12 ;  /* 0x00000008ff0c7819 */ /* 0x000fe4000001140c */
[----:B------:R-:W-:Y:S01]  /*0180*/  LEA.HI R10, P2, R10, R15, RZ, 0xd ;  /* 0x0000000f0a0a7211 */ /* 0x000fe200078568ff */
[----:B------:R-:W-:Y:S01]  /*0190*/  IMAD.X R13, R3, 0x1, ~R13, P3 ;  /* 0x00000001030d7824 */ /* 0x000fe200018e0e0d */
[----:B------:R-:W-:Y:S02]  /*01a0*/  IADD3 R8, P1, -R8, R5, RZ ;  /* 0x0000000508087210 */ /* 0x000fe40007f3e1ff */
[----:B------:R-:W-:Y:S01]  /*01b0*/  LOP3.LUT R9, R9, 0x1fffff, RZ, 0xc0, !PT ;  /* 0x001fffff09097812 */ /* 0x000fe200078ec0ff */
[----:B------:R-:W-:Y:S01]  /*01c0*/  IMAD.X R11, RZ, RZ, R12, P2 ;  /* 0x000000ffff0b7224 */ /* 0x000fe200010e060c */
[----:B------:R-:W-:-:S02]  /*01d0*/  LEA R5, P0, R0, c[0x0][0x160], 0x1 ;  /* 0x0000580000057a11 */ /* 0x000fc400078008ff */
[----:B------:R-:W-:Y:S01]  /*01e0*/  LOP3.LUT R10, R10, 0xffffe000, RZ, 0xc0, !PT ;  /* 0xffffe0000a0a7812 */ /* 0x000fe200078ec0ff */
[----:B------:R-:W-:Y:S01]  /*01f0*/  IMAD.X R9, R4, 0x1, ~R9, P1 ;  /* 0x0000000104097824 */ /* 0x000fe200008e0e09 */
[----:B------:R-:W-:Y:S02]  /*0200*/  LEA.HI R6, P1, R7, R2, RZ, 0x18 ;  /* 0x0000000207067211 */ /* 0x000fe4000783c0ff */
[----:B------:R-:W-:Y:S02]  /*0210*/  LEA.HI.X R0, R0, c[0x0][0x164], R13, 0x1, P0 ;  /* 0x0000590000007a11 */ /* 0x000fe400000f0c0d */
[----:B------:R-:W-:Y:S01]  /*0220*/  IADD3 R10, P0, -R10, R15, RZ ;  /* 0x0000000f0a0a7210 */ /* 0x000fe20007f1e1ff */
[----:B------:R-:W-:Y:S01]  /*0230*/  IMAD.SHL.U32 R4, R6, 0x4, RZ ;  /* 0x0000000406047824 */ /* 0x000fe200078e00ff */
[----:B------:R-:W-:Y:S02]  /*0240*/  LOP3.LUT R11, R11, 0x7ffff, RZ, 0xc0, !PT ;  /* 0x0007ffff0b0b7812 */ /* 0x000fe400078ec0ff */
[----:B------:R-:W-:-:S02]  /*0250*/  LEA R5, P2, R8, R5, 0xb ;  /* 0x0000000508057211 */ /* 0x000fc400078458ff */
[----:B------:R-:W-:Y:S01]  /*0260*/  LOP3.LUT R4, R4, 0xfc000000, RZ, 0xc0, !PT ;  /* 0xfc00000004047812 */ /* 0x000fe200078ec0ff */
[----:B------:R-:W-:Y:S01]  /*0270*/  IMAD.X R11, R12, 0x1, ~R11, P0 ;  /* 0x000000010c0b7824 */ /* 0x000fe200000e0e0b */
[----:B------:R-:W-:Y:S01]  /*0280*/  LEA.HI.X R7, R8, R0, R9, 0xb, P2 ;  /* 0x0000000008077211 */ /* 0x000fe200010f5c09 */
[----:B------:R-:W-:Y:S01]  /*0290*/  IMAD.X R9, RZ, RZ, R3, P1 ;  /* 0x000000ffff097224 */ /* 0x000fe200008e0603 */
[----:B------:R-:W-:-:S04]  /*02a0*/  LEA R5, P0, R10, R5, 0xd ;  /* 0x000000050a057211 */ /* 0x000fc800078068ff */
[----:B------:R-:W-:Y:S02]  /*02b0*/  LEA.HI.X R7, R10, R7, R11, 0xd, P0 ;  /* 0x000000070a077211 */ /* 0x000fe400000f6c0b */
[----:B------:R-:W-:Y:S02]  /*02c0*/  SHF.L.U64.HI R0, R6, 0x2, R9 ;  /* 0x0000000206007819 */ /* 0x000fe40000010209 */
[----:B------:R-:W-:-:S05]  /*02d0*/  IADD3 R4, P0, R4, R5, RZ ;  /* 0x0000000504047210 */ /* 0x000fca0007f1e0ff */
[----:B------:R-:W-:-:S06]  /*02e0*/  IMAD.X R5, R0, 0x1, R7, P0 ;  /* 0x0000000100057824 */ /* 0x000fcc00000e0607 */
[----:B------:R-:W2:Y:S01]  /*02f0*/  LDG.E.EL.128 R4, [R4.64+0x600] ;  /* 0x0006000404047981 */ /* 0x000ea2000c2e1d00 */
[----:B------:R-:W-:-:S04]  /*0300*/  LEA R8, P0, R2, c[0x0][0x168], 0x1 ;  /* 0x00005a0002087a11 */ /* 0x000fc800078008ff */
[--C-:B------:R-:W-:Y:S02]  /*0310*/  LEA.HI.X R9, R2, c[0x0][0x16c], R3.reuse, 0x1, P0 ;  /* 0x00005b0002097a11 */ /* 0x100fe400000f0c03 */
[C---:B--2---:R-:W-:Y:S01]  /*0320*/  PRMT R3, R6.reuse, 0x7632, R3 ;  /* 0x0000763206037816 */ /* 0x044fe20000000003 */
[----:B------:R-:W-:Y:S01]  /*0330*/  IMAD.U32 R12, R6, 0x10000, RZ ;  /* 0x00010000060c7824 */ /* 0x000fe200078e00ff */
[C---:B------:R-:W-:Y:S01]  /*0340*/  PRMT R0, R4.reuse, 0x7632, R0 ;  /* 0x0000763204007816 */ /* 0x040fe20000000000 */
[C---:B------:R-:W-:Y:S01]  /*0350*/  IMAD.U32 R11, R5.reuse, 0x10000, RZ ;  /* 0x00010000050b7824 */ /* 0x040fe200078e00ff */
[----:B------:R-:W-:Y:S01]  /*0360*/  PRMT R2, R5, 0x7632, R2 ;  /* 0x0000763205027816 */ /* 0x000fe20000000002 */
[----:B------:R-:W-:Y:S01]  /*0370*/  IMAD.U32 R10, R4, 0x10000, RZ ;  /* 0x00010000040a7824 */ /* 0x000fe200078e00ff */
[C---:B------:R-:W-:Y:S01]  /*0380*/  PRMT R6, R7.reuse, 0x7632, R6 ;  /* 0x0000763207067816 */ /* 0x040fe20000000006 */
[----:B------:R-:W-:Y:S02]  /*0390*/  IMAD.U32 R7, R7, 0x10000, RZ ;  /* 0x0001000007077824 */ /* 0x000fe400078e00ff */
[----:B------:R-:W-:-:S02]  /*03a0*/  IMAD.U32 R5, R0, 0x10000, RZ ;  /* 0x0001000000057824 */ /* 0x000fc400078e00ff */
[----:B------:R-:W-:Y:S02]  /*03b0*/  IMAD.U32 R2, R2, 0x10000, RZ ;  /* 0x0001000002027824 */ /* 0x000fe400078e00ff */
[----:B------:R-:W-:Y:S01]  /*03c0*/  IMAD.U32 R3, R3, 0x10000, RZ ;  /* 0x0001000003037824 */ /* 0x000fe200078e00ff */
[----:B------:R-:W-:Y:S01]  /*03d0*/  F2FP.BF16.F32.PACK_AB R16, R5, R10 ;  /* 0x0000000a0510723e */ /* 0x000fe200000010ff */
[----:B------:R-:W-:Y:S01]  /*03e0*/  IMAD.U32 R6, R6, 0x10000, RZ ;  /* 0x0001000006067824 */ /* 0x000fe200078e00ff */
[----:B------:R-:W-:Y:S02]  /*03f0*/  F2FP.BF16.F32.PACK_AB R17, R2, R11 ;  /* 0x0000000b0211723e */ /* 0x000fe400000010ff */
[----:B------:R-:W-:Y:S02]  /*0400*/  F2FP.BF16.F32.PACK_AB R18, R3, R12 ;  /* 0x0000000c0312723e */ /* 0x000fe400000010ff */
[----:B------:R-:W-:-:S05]  /*0410*/  F2FP.BF16.F32.PACK_AB R19, R6, R7 ;  /* 0x000000070613723e */ /* 0x000fca00000010ff */
[----:B------:R-:W-:Y:S01]  /*0420*/  STG.E.128 [R8.64], R16 ;  /* 0x0000001008007986 */ /* 0x000fe2000c101d04 */
[----:B------:R-:W-:Y:S05]  /*0430*/  EXIT ;  /* 0x000000000000794d */ /* 0x000fea0003800000 */
.L_x_0:
[----:B------:R-:W-:-:S00]  /*0440*/  BRA `(.L_x_0) ;  /* 0xfffffff000007947 */ /* 0x000fc0000383ffff */
[----:B------:R-:W-:-:S00]  /*0450*/  NOP ;  /* 0x0000000000007918 */ /* 0x000fc00000000000 */
        /* <DEDUP_REMOVED lines=10> */
.L_x_1:
